//
// Generated by NVIDIA NVVM Compiler
//
// Compiler Build ID: CL-36424714
// Cuda compilation tools, release 13.0, V13.0.88
// Based on NVVM 20.0.0
//

.version 9.0
.target sm_100
.address_size 64

	// .globl	_Z16drawCircleKernelPiiiiii

.visible .entry _Z16drawCircleKernelPiiiiii(
	.param .u64 .ptr .align 1 _Z16drawCircleKernelPiiiiii_param_0,
	.param .u32 _Z16drawCircleKernelPiiiiii_param_1,
	.param .u32 _Z16drawCircleKernelPiiiiii_param_2,
	.param .u32 _Z16drawCircleKernelPiiiiii_param_3,
	.param .u32 _Z16drawCircleKernelPiiiiii_param_4,
	.param .u32 _Z16drawCircleKernelPiiiiii_param_5
)
{
	.reg .pred 	%p<5>;
	.reg .b32 	%r<20>;
	.reg .b32 	%f<4>;
	.reg .b64 	%rd<5>;

	ld.param.u64 	%rd1, [_Z16drawCircleKernelPiiiiii_param_0];
	ld.param.u32 	%r7, [_Z16drawCircleKernelPiiiiii_param_1];
	ld.param.u32 	%r3, [_Z16drawCircleKernelPiiiiii_param_2];
	ld.param.u32 	%r4, [_Z16drawCircleKernelPiiiiii_param_3];
	ld.param.u32 	%r5, [_Z16drawCircleKernelPiiiiii_param_4];
	ld.param.u32 	%r6, [_Z16drawCircleKernelPiiiiii_param_5];
	mov.u32 	%r8, %tid.y;
	mov.u32 	%r9, %ctaid.y;
	mov.u32 	%r10, %ntid.y;
	mad.lo.s32 	%r1, %r9, %r10, %r8;
	mov.u32 	%r11, %tid.x;
	mov.u32 	%r12, %ctaid.x;
	mov.u32 	%r13, %ntid.x;
	mad.lo.s32 	%r2, %r12, %r13, %r11;
	setp.ge.s32 	%p1, %r1, %r7;
	setp.ge.s32 	%p2, %r2, %r3;
	or.pred  	%p3, %p1, %p2;
	@%p3 bra 	$L__BB0_3;
	sub.s32 	%r14, %r1, %r4;
	mul.lo.s32 	%r15, %r14, %r14;
	sub.s32 	%r16, %r2, %r5;
	mad.lo.s32 	%r17, %r16, %r16, %r15;
	cvt.rn.f32.u32 	%f1, %r17;
	sqrt.rn.f32 	%f2, %f1;
	cvt.rn.f32.s32 	%f3, %r6;
	setp.gtu.f32 	%p4, %f2, %f3;
	@%p4 bra 	$L__BB0_3;
	mad.lo.s32 	%r18, %r3, %r1, %r2;
	cvta.to.global.u64 	%rd2, %rd1;
	mul.wide.s32 	%rd3, %r18, 4;
	add.s64 	%rd4, %rd2, %rd3;
	mov.b32 	%r19, 0;
	st.global.u32 	[%rd4], %r19;
$L__BB0_3:
	ret;

}
	// .globl	_Z14drawEdgeKernelPiiii
.visible .entry _Z14drawEdgeKernelPiiii(
	.param .u64 .ptr .align 1 _Z14drawEdgeKernelPiiii_param_0,
	.param .u32 _Z14drawEdgeKernelPiiii_param_1,
	.param .u32 _Z14drawEdgeKernelPiiii_param_2,
	.param .u32 _Z14drawEdgeKernelPiiii_param_3
)
{
	.reg .pred 	%p<9>;
	.reg .b32 	%r<17>;
	.reg .b64 	%rd<5>;

	ld.param.u64 	%rd1, [_Z14drawEdgeKernelPiiii_param_0];
	ld.param.u32 	%r3, [_Z14drawEdgeKernelPiiii_param_1];
	ld.param.u32 	%r4, [_Z14drawEdgeKernelPiiii_param_2];
	ld.param.u32 	%r5, [_Z14drawEdgeKernelPiiii_param_3];
	mov.u32 	%r6, %tid.y;
	mov.u32 	%r7, %ctaid.y;
	mov.u32 	%r8, %ntid.y;
	mad.lo.s32 	%r1, %r7, %r8, %r6;
	mov.u32 	%r9, %tid.x;
	mov.u32 	%r10, %ctaid.x;
	mov.u32 	%r11, %ntid.x;
	mad.lo.s32 	%r2, %r10, %r11, %r9;
	setp.ge.s32 	%p1, %r1, %r3;
	setp.ge.s32 	%p2, %r2, %r4;
	or.pred  	%p3, %p1, %p2;
	@%p3 bra 	$L__BB1_3;
	sub.s32 	%r12, %r3, %r5;
	setp.lt.s32 	%p4, %r1, %r12;
	min.s32 	%r13, %r1, %r2;
	setp.ge.s32 	%p5, %r13, %r5;
	sub.s32 	%r14, %r4, %r5;
	setp.lt.s32 	%p6, %r2, %r14;
	and.pred  	%p7, %p4, %p6;
	and.pred  	%p8, %p7, %p5;
	@%p8 bra 	$L__BB1_3;
	mad.lo.s32 	%r15, %r4, %r1, %r2;
	cvta.to.global.u64 	%rd2, %rd1;
	mul.wide.s32 	%rd3, %r15, 4;
	add.s64 	%rd4, %rd2, %rd3;
	mov.b32 	%r16, 0;
	st.global.u32 	[%rd4], %r16;
$L__BB1_3:
	ret;

}
	// .globl	_Z14drawLineKernelPiiiiiii
.visible .entry _Z14drawLineKernelPiiiiiii(
	.param .u64 .ptr .align 1 _Z14drawLineKernelPiiiiiii_param_0,
	.param .u32 _Z14drawLineKernelPiiiiiii_param_1,
	.param .u32 _Z14drawLineKernelPiiiiiii_param_2,
	.param .u32 _Z14drawLineKernelPiiiiiii_param_3,
	.param .u32 _Z14drawLineKernelPiiiiiii_param_4,
	.param .u32 _Z14drawLineKernelPiiiiiii_param_5,
	.param .u32 _Z14drawLineKernelPiiiiiii_param_6
)
{
	.reg .pred 	%p<8>;
	.reg .b32 	%r<29>;
	.reg .b32 	%f<18>;
	.reg .b64 	%rd<5>;

	ld.param.u64 	%rd1, [_Z14drawLineKernelPiiiiiii_param_0];
	ld.param.u32 	%r9, [_Z14drawLineKernelPiiiiiii_param_1];
	ld.param.u32 	%r4, [_Z14drawLineKernelPiiiiiii_param_2];
	ld.param.u32 	%r5, [_Z14drawLineKernelPiiiiiii_param_3];
	ld.param.u32 	%r6, [_Z14drawLineKernelPiiiiiii_param_4];
	ld.param.u32 	%r7, [_Z14drawLineKernelPiiiiiii_param_5];
	ld.param.u32 	%r8, [_Z14drawLineKernelPiiiiiii_param_6];
	mov.u32 	%r10, %tid.y;
	mov.u32 	%r11, %ctaid.y;
	mov.u32 	%r12, %ntid.y;
	mad.lo.s32 	%r1, %r11, %r12, %r10;
	mov.u32 	%r13, %tid.x;
	mov.u32 	%r14, %ctaid.x;
	mov.u32 	%r15, %ntid.x;
	mad.lo.s32 	%r2, %r14, %r15, %r13;
	setp.ge.s32 	%p1, %r1, %r9;
	setp.ge.s32 	%p2, %r2, %r4;
	or.pred  	%p3, %p1, %p2;
	@%p3 bra 	$L__BB2_4;
	sub.s32 	%r3, %r7, %r5;
	cvt.rn.f32.s32 	%f1, %r3;
	sub.s32 	%r16, %r6, %r8;
	cvt.rn.f32.s32 	%f2, %r16;
	mul.lo.s32 	%r17, %r8, %r5;
	mul.lo.s32 	%r18, %r7, %r6;
	sub.s32 	%r19, %r17, %r18;
	cvt.rn.f32.s32 	%f3, %r19;
	cvt.rn.f32.u32 	%f4, %r1;
	cvt.rn.f32.s32 	%f5, %r2;
	mul.f32 	%f6, %f5, %f2;
	fma.rn.f32 	%f7, %f4, %f1, %f6;
	add.f32 	%f8, %f7, %f3;
	abs.f32 	%f9, %f8;
	mul.f32 	%f10, %f2, %f2;
	fma.rn.f32 	%f11, %f1, %f1, %f10;
	sqrt.rn.f32 	%f12, %f11;
	div.rn.f32 	%f13, %f9, %f12;
	setp.gtu.f32 	%p4, %f13, 0f3F000000;
	@%p4 bra 	$L__BB2_4;
	sub.s32 	%r20, %r2, %r6;
	sub.s32 	%r21, %r8, %r6;
	sub.s32 	%r22, %r1, %r5;
	mul.lo.s32 	%r23, %r3, %r22;
	mad.lo.s32 	%r24, %r21, %r20, %r23;
	cvt.rn.f32.s32 	%f14, %r24;
	mul.lo.s32 	%r25, %r3, %r3;
	mad.lo.s32 	%r26, %r21, %r21, %r25;
	cvt.rn.f32.u32 	%f16, %r26;
	setp.lt.s32 	%p5, %r24, 0;
	setp.gtu.f32 	%p6, %f14, %f16;
	or.pred  	%p7, %p5, %p6;
	@%p7 bra 	$L__BB2_4;
	mad.lo.s32 	%r27, %r4, %r1, %r2;
	cvta.to.global.u64 	%rd2, %rd1;
	mul.wide.s32 	%rd3, %r27, 4;
	add.s64 	%rd4, %rd2, %rd3;
	mov.b32 	%r28, 0;
	st.global.u32 	[%rd4], %r28;
$L__BB2_4:
	ret;

}


// ===== COMPILED SASS (sm_100) =====

	.target	sm_100

	.elftype	@"ET_EXEC"


//--------------------- .note.nv.tkinfo           --------------------------
	.section	.note.nv.tkinfo,"",@"SHT_NOTE"
	.sectionflags	@"SHF_NOTE_NV_TKINFO"
	.tkinfo
        /*0018*/ 	.word	0x00000002
        /*0030*/ 	.string	""
        /*0030*/ 	.string	"ptxas"
        /*0030*/ 	.string	"Cuda compilation tools, release 13.0, V13.0.88"
        /*0030*/ 	.string	"Build cuda_13.0.r13.0/compiler.36424714_0"
        /*0030*/ 	.string	"-arch sm_100 -m 64 "



//--------------------- .note.nv.cuinfo           --------------------------
	.section	.note.nv.cuinfo,"",@"SHT_NOTE"
	.sectionflags	@"SHF_NOTE_NV_CUINFO"
        /*0018*/ 	.short	0x0002
        /*001a*/ 	.short	0x0064
        /*001c*/ 	.short	0x0082
	.zero		2


//--------------------- .nv.info                  --------------------------
	.section	.nv.info,"",@"SHT_CUDA_INFO"
	.align	4


	//----- nvinfo : EIATTR_REGCOUNT
	.align		4
        /*0000*/ 	.byte	0x04, 0x2f
        /*0002*/ 	.short	(.L_1 - .L_0)
	.align		4
.L_0:
        /*0004*/ 	.word	index@(_Z16drawCircleKernelPiiiiii)
        /*0008*/ 	.word	0x0000000c


	//----- nvinfo : EIATTR_FRAME_SIZE
	.align		4
.L_1:
        /*000c*/ 	.byte	0x04, 0x11
        /*000e*/ 	.short	(.L_3 - .L_2)
	.align		4
.L_2:
        /*0010*/ 	.word	index@($__internal_2_$__cuda_sm20_sqrt_rn_f32_slowpath)
        /*0014*/ 	.word	0x00000000


	//----- nvinfo : EIATTR_FRAME_SIZE
	.align		4
.L_3:
        /*0018*/ 	.byte	0x04, 0x11
        /*001a*/ 	.short	(.L_5 - .L_4)
	.align		4
.L_4:
        /*001c*/ 	.word	index@(_Z16drawCircleKernelPiiiiii)
        /*0020*/ 	.word	0x00000000


	//----- nvinfo : EIATTR_REGCOUNT
	.align		4
.L_5:
        /*0024*/ 	.byte	0x04, 0x2f
        /*0026*/ 	.short	(.L_7 - .L_6)
	.align		4
.L_6:
        /*0028*/ 	.word	index@(_Z14drawEdgeKernelPiiii)
        /*002c*/ 	.word	0x00000008


	//----- nvinfo : EIATTR_FRAME_SIZE
	.align		4
.L_7:
        /*0030*/ 	.byte	0x04, 0x11
        /*0032*/ 	.short	(.L_9 - .L_8)
	.align		4
.L_8:
        /*0034*/ 	.word	index@(_Z14drawEdgeKernelPiiii)
        /*0038*/ 	.word	0x00000000


	//----- nvinfo : EIATTR_REGCOUNT
	.align		4
.L_9:
        /*003c*/ 	.byte	0x04, 0x2f
        /*003e*/ 	.short	(.L_11 - .L_10)
	.align		4
.L_10:
        /*0040*/ 	.word	index@(_Z14drawLineKernelPiiiiiii)
        /*0044*/ 	.word	0x00000012


	//----- nvinfo : EIATTR_FRAME_SIZE
	.align		4
.L_11:
        /*0048*/ 	.byte	0x04, 0x11
        /*004a*/ 	.short	(.L_13 - .L_12)
	.align		4
.L_12:
        /*004c*/ 	.word	index@($__internal_1_$__cuda_sm3x_div_rn_noftz_f32_slowpath)
        /*0050*/ 	.word	0x00000000


	//----- nvinfo : EIATTR_FRAME_SIZE
	.align		4
.L_13:
        /*0054*/ 	.byte	0x04, 0x11
        /*0056*/ 	.short	(.L_15 - .L_14)
	.align		4
.L_14:
        /*0058*/ 	.word	index@($__internal_0_$__cuda_sm20_sqrt_rn_f32_slowpath)
        /*005c*/ 	.word	0x00000000


	//----- nvinfo : EIATTR_FRAME_SIZE
	.align		4
.L_15:
        /*0060*/ 	.byte	0x04, 0x11
        /*0062*/ 	.short	(.L_17 - .L_16)
	.align		4
.L_16:
        /*0064*/ 	.word	index@(_Z14drawLineKernelPiiiiiii)
        /*0068*/ 	.word	0x00000000


	//----- nvinfo : EIATTR_MIN_STACK_SIZE
	.align		4
.L_17:
        /*006c*/ 	.byte	0x04, 0x12
        /*006e*/ 	.short	(.L_19 - .L_18)
	.align		4
.L_18:
        /*0070*/ 	.word	index@(_Z14drawLineKernelPiiiiiii)
        /*0074*/ 	.word	0x00000000


	//----- nvinfo : EIATTR_MIN_STACK_SIZE
	.align		4
.L_19:
        /*0078*/ 	.byte	0x04, 0x12
        /*007a*/ 	.short	(.L_21 - .L_20)
	.align		4
.L_20:
        /*007c*/ 	.word	index@(_Z14drawEdgeKernelPiiii)
        /*0080*/ 	.word	0x00000000


	//----- nvinfo : EIATTR_MIN_STACK_SIZE
	.align		4
.L_21:
        /*0084*/ 	.byte	0x04, 0x12
        /*0086*/ 	.short	(.L_23 - .L_22)
	.align		4
.L_22:
        /*0088*/ 	.word	index@(_Z16drawCircleKernelPiiiiii)
        /*008c*/ 	.word	0x00000000
.L_23:


//--------------------- .nv.compat                --------------------------
	.section	.nv.compat,"",@"SHT_CUDA_COMPAT_INFO"
	.align	4
        /*0000*/ 	.byte	0x02, 0x09, 0x00, 0x00, 0x02, 0x02, 0x01, 0x00, 0x02, 0x05, 0x05, 0x00, 0x03, 0x07, 0x01, 0x01
        /*0010*/ 	.byte	0x02, 0x03, 0x00, 0x00, 0x02, 0x06, 0x01, 0x00, 0x04, 0x0b, 0x08, 0x00, 0x01, 0x00, 0x00, 0x00
        /*0020*/ 	.byte	0x00, 0x00, 0x00, 0x00


//--------------------- .nv.info._Z14drawLineKernelPiiiiiii --------------------------
	.section	.nv.info._Z14drawLineKernelPiiiiiii,"",@"SHT_CUDA_INFO"
	.sectionflags	@""
	.align	4


	//----- nvinfo : EIATTR_CUDA_API_VERSION
	.align		4
        /*0000*/ 	.byte	0x04, 0x37
        /*0002*/ 	.short	(.L_25 - .L_24)
.L_24:
        /*0004*/ 	.word	0x00000082


	//----- nvinfo : EIATTR_KPARAM_INFO
	.align		4
.L_25:
        /*0008*/ 	.byte	0x04, 0x17
        /*000a*/ 	.short	(.L_27 - .L_26)
.L_26:
        /*000c*/ 	.word	0x00000000
        /*0010*/ 	.short	0x0006
        /*0012*/ 	.short	0x001c
        /*0014*/ 	.byte	0x00, 0xf0, 0x11, 0x00


	//----- nvinfo : EIATTR_KPARAM_INFO
	.align		4
.L_27:
        /*0018*/ 	.byte	0x04, 0x17
        /*001a*/ 	.short	(.L_29 - .L_28)
.L_28:
        /*001c*/ 	.word	0x00000000
        /*0020*/ 	.short	0x0005
        /*0022*/ 	.short	0x0018
        /*0024*/ 	.byte	0x00, 0xf0, 0x11, 0x00


	//----- nvinfo : EIATTR_KPARAM_INFO
	.align		4
.L_29:
        /*0028*/ 	.byte	0x04, 0x17
        /*002a*/ 	.short	(.L_31 - .L_30)
.L_30:
        /*002c*/ 	.word	0x00000000
        /*0030*/ 	.short	0x0004
        /*0032*/ 	.short	0x0014
        /*0034*/ 	.byte	0x00, 0xf0, 0x11, 0x00


	//----- nvinfo : EIATTR_KPARAM_INFO
	.align		4
.L_31:
        /*0038*/ 	.byte	0x04, 0x17
        /*003a*/ 	.short	(.L_33 - .L_32)
.L_32:
        /*003c*/ 	.word	0x00000000
        /*0040*/ 	.short	0x0003
        /*0042*/ 	.short	0x0010
        /*0044*/ 	.byte	0x00, 0xf0, 0x11, 0x00


	//----- nvinfo : EIATTR_KPARAM_INFO
	.align		4
.L_33:
        /*0048*/ 	.byte	0x04, 0x17
        /*004a*/ 	.short	(.L_35 - .L_34)
.L_34:
        /*004c*/ 	.word	0x00000000
        /*0050*/ 	.short	0x0002
        /*0052*/ 	.short	0x000c
        /*0054*/ 	.byte	0x00, 0xf0, 0x11, 0x00


	//----- nvinfo : EIATTR_KPARAM_INFO
	.align		4
.L_35:
        /*0058*/ 	.byte	0x04, 0x17
        /*005a*/ 	.short	(.L_37 - .L_36)
.L_36:
        /*005c*/ 	.word	0x00000000
        /*0060*/ 	.short	0x0001
        /*0062*/ 	.short	0x0008
        /*0064*/ 	.byte	0x00, 0xf0, 0x11, 0x00


	//----- nvinfo : EIATTR_KPARAM_INFO
	.align		4
.L_37:
        /*0068*/ 	.byte	0x04, 0x17
        /*006a*/ 	.short	(.L_39 - .L_38)
.L_38:
        /*006c*/ 	.word	0x00000000
        /*0070*/ 	.short	0x0000
        /*0072*/ 	.short	0x0000
        /*0074*/ 	.byte	0x00, 0xf5, 0x21, 0x00


	//----- nvinfo : EIATTR_SPARSE_MMA_MASK
	.align		4
.L_39:
        /*0078*/ 	.byte	0x03, 0x50
        /*007a*/ 	.short	0x0000


	//----- nvinfo : EIATTR_MAXREG_COUNT
	.align		4
        /*007c*/ 	.byte	0x03, 0x1b
        /*007e*/ 	.short	0x00ff


	//----- nvinfo : EIATTR_MERCURY_ISA_VERSION
	.align		4
        /*0080*/ 	.byte	0x03, 0x5f
        /*0082*/ 	.short	0x0101


	//----- nvinfo : EIATTR_VRC_CTA_INIT_COUNT
	.align		4
        /*0084*/ 	.byte	0x02, 0x4a
	.zero		1
	.zero		1


	//----- nvinfo : EIATTR_EXIT_INSTR_OFFSETS
	.align		4
        /*0088*/ 	.byte	0x04, 0x1c
        /*008a*/ 	.short	(.L_41 - .L_40)


	//   ....[0]....
.L_40:
        /*008c*/ 	.word	0x000000c0


	//   ....[1]....
        /*0090*/ 	.word	0x00000380


	//   ....[2]....
        /*0094*/ 	.word	0x00000460


	//   ....[3]....
        /*0098*/ 	.word	0x000004d0


	//----- nvinfo : EIATTR_CRS_STACK_SIZE
	.align		4
.L_41:
        /*009c*/ 	.byte	0x04, 0x1e
        /*009e*/ 	.short	(.L_43 - .L_42)
.L_42:
        /*00a0*/ 	.word	0x00000000


	//----- nvinfo : EIATTR_CBANK_PARAM_SIZE
	.align		4
.L_43:
        /*00a4*/ 	.byte	0x03, 0x19
        /*00a6*/ 	.short	0x0020


	//----- nvinfo : EIATTR_PARAM_CBANK
	.align		4
        /*00a8*/ 	.byte	0x04, 0x0a
        /*00aa*/ 	.short	(.L_45 - .L_44)
	.align		4
.L_44:
        /*00ac*/ 	.word	index@(.nv.constant0._Z14drawLineKernelPiiiiiii)
        /*00b0*/ 	.short	0x0380
        /*00b2*/ 	.short	0x0020


	//----- nvinfo : EIATTR_SW_WAR
	.align		4
.L_45:
        /*00b4*/ 	.byte	0x04, 0x36
        /*00b6*/ 	.short	(.L_47 - .L_46)
.L_46:
        /*00b8*/ 	.word	0x00000008
.L_47:


//--------------------- .nv.info._Z14drawEdgeKernelPiiii --------------------------
	.section	.nv.info._Z14drawEdgeKernelPiiii,"",@"SHT_CUDA_INFO"
	.sectionflags	@""
	.align	4


	//----- nvinfo : EIATTR_CUDA_API_VERSION
	.align		4
        /*0000*/ 	.byte	0x04, 0x37
        /*0002*/ 	.short	(.L_49 - .L_48)
.L_48:
        /*0004*/ 	.word	0x00000082


	//----- nvinfo : EIATTR_KPARAM_INFO
	.align		4
.L_49:
        /*0008*/ 	.byte	0x04, 0x17
        /*000a*/ 	.short	(.L_51 - .L_50)
.L_50:
        /*000c*/ 	.word	0x00000000
        /*0010*/ 	.short	0x0003
        /*0012*/ 	.short	0x0010
        /*0014*/ 	.byte	0x00, 0xf0, 0x11, 0x00


	//----- nvinfo : EIATTR_KPARAM_INFO
	.align		4
.L_51:
        /*0018*/ 	.byte	0x04, 0x17
        /*001a*/ 	.short	(.L_53 - .L_52)
.L_52:
        /*001c*/ 	.word	0x00000000
        /*0020*/ 	.short	0x0002
        /*0022*/ 	.short	0x000c
        /*0024*/ 	.byte	0x00, 0xf0, 0x11, 0x00


	//----- nvinfo : EIATTR_KPARAM_INFO
	.align		4
.L_53:
        /*0028*/ 	.byte	0x04, 0x17
        /*002a*/ 	.short	(.L_55 - .L_54)
.L_54:
        /*002c*/ 	.word	0x00000000
        /*0030*/ 	.short	0x0001
        /*0032*/ 	.short	0x0008
        /*0034*/ 	.byte	0x00, 0xf0, 0x11, 0x00


	//----- nvinfo : EIATTR_KPARAM_INFO
	.align		4
.L_55:
        /*0038*/ 	.byte	0x04, 0x17
        /*003a*/ 	.short	(.L_57 - .L_56)
.L_56:
        /*003c*/ 	.word	0x00000000
        /*0040*/ 	.short	0x0000
        /*0042*/ 	.short	0x0000
        /*0044*/ 	.byte	0x00, 0xf5, 0x21, 0x00


	//----- nvinfo : EIATTR_SPARSE_MMA_MASK
	.align		4
.L_57:
        /*0048*/ 	.byte	0x03, 0x50
        /*004a*/ 	.short	0x0000


	//----- nvinfo : EIATTR_MAXREG_COUNT
	.align		4
        /*004c*/ 	.byte	0x03, 0x1b
        /*004e*/ 	.short	0x00ff


	//----- nvinfo : EIATTR_MERCURY_ISA_VERSION
	.align		4
        /*0050*/ 	.byte	0x03, 0x5f
        /*0052*/ 	.short	0x0101


	//----- nvinfo : EIATTR_VRC_CTA_INIT_COUNT
	.align		4
        /*0054*/ 	.byte	0x02, 0x4a
	.zero		1
	.zero		1


	//----- nvinfo : EIATTR_EXIT_INSTR_OFFSETS
	.align		4
        /*0058*/ 	.byte	0x04, 0x1c
        /*005a*/ 	.short	(.L_59 - .L_58)


	//   ....[0]....
.L_58:
        /*005c*/ 	.word	0x000000c0


	//   ....[1]....
        /*0060*/ 	.word	0x00000150


	//   ....[2]....
        /*0064*/ 	.word	0x000001a0


	//----- nvinfo : EIATTR_CBANK_PARAM_SIZE
	.align		4
.L_59:
        /*0068*/ 	.byte	0x03, 0x19
        /*006a*/ 	.short	0x0014


	//----- nvinfo : EIATTR_PARAM_CBANK
	.align		4
        /*006c*/ 	.byte	0x04, 0x0a
        /*006e*/ 	.short	(.L_61 - .L_60)
	.align		4
.L_60:
        /*0070*/ 	.word	index@(.nv.constant0._Z14drawEdgeKernelPiiii)
        /*0074*/ 	.short	0x0380
        /*0076*/ 	.short	0x0014


	//----- nvinfo : EIATTR_SW_WAR
	.align		4
.L_61:
        /*0078*/ 	.byte	0x04, 0x36
        /*007a*/ 	.short	(.L_63 - .L_62)
.L_62:
        /*007c*/ 	.word	0x00000008
.L_63:


//--------------------- .nv.info._Z16drawCircleKernelPiiiiii --------------------------
	.section	.nv.info._Z16drawCircleKernelPiiiiii,"",@"SHT_CUDA_INFO"
	.sectionflags	@""
	.align	4


	//----- nvinfo : EIATTR_CUDA_API_VERSION
	.align		4
        /*0000*/ 	.byte	0x04, 0x37
        /*0002*/ 	.short	(.L_65 - .L_64)
.L_64:
        /*0004*/ 	.word	0x00000082


	//----- nvinfo : EIATTR_KPARAM_INFO
	.align		4
.L_65:
        /*0008*/ 	.byte	0x04, 0x17
        /*000a*/ 	.short	(.L_67 - .L_66)
.L_66:
        /*000c*/ 	.word	0x00000000
        /*0010*/ 	.short	0x0005
        /*0012*/ 	.short	0x0018
        /*0014*/ 	.byte	0x00, 0xf0, 0x11, 0x00


	//----- nvinfo : EIATTR_KPARAM_INFO
	.align		4
.L_67:
        /*0018*/ 	.byte	0x04, 0x17
        /*001a*/ 	.short	(.L_69 - .L_68)
.L_68:
        /*001c*/ 	.word	0x00000000
        /*0020*/ 	.short	0x0004
        /*0022*/ 	.short	0x0014
        /*0024*/ 	.byte	0x00, 0xf0, 0x11, 0x00


	//----- nvinfo : EIATTR_KPARAM_INFO
	.align		4
.L_69:
        /*0028*/ 	.byte	0x04, 0x17
        /*002a*/ 	.short	(.L_71 - .L_70)
.L_70:
        /*002c*/ 	.word	0x00000000
        /*0030*/ 	.short	0x0003
        /*0032*/ 	.short	0x0010
        /*0034*/ 	.byte	0x00, 0xf0, 0x11, 0x00


	//----- nvinfo : EIATTR_KPARAM_INFO
	.align		4
.L_71:
        /*0038*/ 	.byte	0x04, 0x17
        /*003a*/ 	.short	(.L_73 - .L_72)
.L_72:
        /*003c*/ 	.word	0x00000000
        /*0040*/ 	.short	0x0002
        /*0042*/ 	.short	0x000c
        /*0044*/ 	.byte	0x00, 0xf0, 0x11, 0x00


	//----- nvinfo : EIATTR_KPARAM_INFO
	.align		4
.L_73:
        /*0048*/ 	.byte	0x04, 0x17
        /*004a*/ 	.short	(.L_75 - .L_74)
.L_74:
        /*004c*/ 	.word	0x00000000
        /*0050*/ 	.short	0x0001
        /*0052*/ 	.short	0x0008
        /*0054*/ 	.byte	0x00, 0xf0, 0x11, 0x00


	//----- nvinfo : EIATTR_KPARAM_INFO
	.align		4
.L_75:
        /*0058*/ 	.byte	0x04, 0x17
        /*005a*/ 	.short	(.L_77 - .L_76)
.L_76:
        /*005c*/ 	.word	0x00000000
        /*0060*/ 	.short	0x0000
        /*0062*/ 	.short	0x0000
        /*0064*/ 	.byte	0x00, 0xf5, 0x21, 0x00


	//----- nvinfo : EIATTR_SPARSE_MMA_MASK
	.align		4
.L_77:
        /*0068*/ 	.byte	0x03, 0x50
        /*006a*/ 	.short	0x0000


	//----- nvinfo : EIATTR_MAXREG_COUNT
	.align		4
        /*006c*/ 	.byte	0x03, 0x1b
        /*006e*/ 	.short	0x00ff


	//----- nvinfo : EIATTR_MERCURY_ISA_VERSION
	.align		4
        /*0070*/ 	.byte	0x03, 0x5f
        /*0072*/ 	.short	0x0101


	//----- nvinfo : EIATTR_VRC_CTA_INIT_COUNT
	.align		4
        /*0074*/ 	.byte	0x02, 0x4a
	.zero		1
	.zero		1


	//----- nvinfo : EIATTR_EXIT_INSTR_OFFSETS
	.align		4
        /*0078*/ 	.byte	0x04, 0x1c
        /*007a*/ 	.short	(.L_79 - .L_78)


	//   ....[0]....
.L_78:
        /*007c*/ 	.word	0x000000c0


	//   ....[1]....
        /*0080*/ 	.word	0x00000230


	//   ....[2]....
        /*0084*/ 	.word	0x000002a0


	//----- nvinfo : EIATTR_CRS_STACK_SIZE
	.align		4
.L_79:
        /*0088*/ 	.byte	0x04, 0x1e
        /*008a*/ 	.short	(.L_81 - .L_80)
.L_80:
        /*008c*/ 	.word	0x00000000


	//----- nvinfo : EIATTR_CBANK_PARAM_SIZE
	.align		4
.L_81:
        /*0090*/ 	.byte	0x03, 0x19
        /*0092*/ 	.short	0x001c


	//----- nvinfo : EIATTR_PARAM_CBANK
	.align		4
        /*0094*/ 	.byte	0x04, 0x0a
        /*0096*/ 	.short	(.L_83 - .L_82)
	.align		4
.L_82:
        /*0098*/ 	.word	index@(.nv.constant0._Z16drawCircleKernelPiiiiii)
        /*009c*/ 	.short	0x0380
        /*009e*/ 	.short	0x001c


	//----- nvinfo : EIATTR_SW_WAR
	.align		4
.L_83:
        /*00a0*/ 	.byte	0x04, 0x36
        /*00a2*/ 	.short	(.L_85 - .L_84)
.L_84:
        /*00a4*/ 	.word	0x00000008
.L_85:


//--------------------- .nv.callgraph             --------------------------
	.section	.nv.callgraph,"",@"SHT_CUDA_CALLGRAPH"
	.align	4
	.sectionentsize	8
	.align		4
        /*0000*/ 	.word	0x00000000
	.align		4
        /*0004*/ 	.word	0xffffffff
	.align		4
        /*0008*/ 	.word	0x00000000
	.align		4
        /*000c*/ 	.word	0xfffffffe
	.align		4
        /*0010*/ 	.word	0x00000000
	.align		4
        /*0014*/ 	.word	0xfffffffd
	.align		4
        /*0018*/ 	.word	0x00000000
	.align		4
        /*001c*/ 	.word	0xfffffffc


//--------------------- .text._Z14drawLineKernelPiiiiiii --------------------------
	.section	.text._Z14drawLineKernelPiiiiiii,"ax",@progbits
	.align	128
        .global         _Z14drawLineKernelPiiiiiii
        .type           _Z14drawLineKernelPiiiiiii,@function
        .size           _Z14drawLineKernelPiiiiiii,(.L_x_24 - _Z14drawLineKernelPiiiiiii)
        .other          _Z14drawLineKernelPiiiiiii,@"STO_CUDA_ENTRY STV_DEFAULT"
_Z14drawLineKernelPiiiiiii:
.text._Z14drawLineKernelPiiiiiii:
[----:B------:R-:W-:Y:S01]  /*0000*/  LDC R1, c[0x0][0x37c] ;  /* 0x0000df00ff017b82 */ /* 0x000fe20000000800 */
[----:B------:R-:W0:Y:S07]  /*0010*/  S2R R4, SR_TID.X ;  /* 0x0000000000047919 */ /* 0x000e2e0000002100 */
[----:B------:R-:W1:Y:S01]  /*0020*/  LDC R0, c[0x0][0x364] ;  /* 0x0000d900ff007b82 */ /* 0x000e620000000800 */
[----:B------:R-:W2:Y:S01]  /*0030*/  LDCU.64 UR6, c[0x0][0x388] ;  /* 0x00007100ff0677ac */ /* 0x000ea20008000a00 */
[----:B------:R-:W1:Y:S06]  /*0040*/  S2R R5, SR_TID.Y ;  /* 0x0000000000057919 */ /* 0x000e6c0000002200 */
[----:B------:R-:W0:Y:S08]  /*0050*/  S2UR UR5, SR_CTAID.X ;  /* 0x00000000000579c3 */ /* 0x000e300000002500 */
[----:B------:R-:W0:Y:S08]  /*0060*/  LDC R3, c[0x0][0x360] ;  /* 0x0000d800ff037b82 */ /* 0x000e300000000800 */
[----:B------:R-:W1:Y:S01]  /*0070*/  S2UR UR4, SR_CTAID.Y ;  /* 0x00000000000479c3 */ /* 0x000e620000002600 */
[----:B0-----:R-:W-:-:S05]  /*0080*/  IMAD R4, R3, UR5, R4 ;  /* 0x0000000503047c24 */ /* 0x001fca000f8e0204 */
[----:B--2---:R-:W-:Y:S01]  /*0090*/  ISETP.GE.AND P0, PT, R4, UR7, PT ;  /* 0x0000000704007c0c */ /* 0x004fe2000bf06270 */
[----:B-1----:R-:W-:-:S05]  /*00a0*/  IMAD R5, R0, UR4, R5 ;  /* 0x0000000400057c24 */ /* 0x002fca000f8e0205 */
[----:B------:R-:W-:-:S13]  /*00b0*/  ISETP.GE.OR P0, PT, R5, UR6, P0 ;  /* 0x0000000605007c0c */ /* 0x000fda0008706670 */
[----:B------:R-:W-:Y:S05]  /*00c0*/  @P0 EXIT ;  /* 0x000000000000094d */ /* 0x000fea0003800000 */
[----:B------:R-:W0:Y:S01]  /*00d0*/  LDCU.128 UR8, c[0x0][0x390] ;  /* 0x00007200ff0877ac */ /* 0x000e220008000c00 */
[----:B------:R-:W-:Y:S01]  /*00e0*/  I2FP.F32.S32 R7, R4 ;  /* 0x0000000400077245 */ /* 0x000fe20000201400 */
[----:B0-----:R-:W-:Y:S02]  /*00f0*/  UIADD3 UR4, UPT, UPT, UR9, -UR11, URZ ;  /* 0x8000000b09047290 */ /* 0x001fe4000fffe0ff */
[----:B------:R-:W-:-:S04]  /*0100*/  UIADD3 UR6, UPT, UPT, UR10, -UR8, URZ ;  /* 0x800000080a067290 */ /* 0x000fc8000fffe0ff */
[----:B------:R-:W-:Y:S01]  /*0110*/  I2FP.F32.S32 R2, UR4 ;  /* 0x0000000400027c45 */ /* 0x000fe20008201400 */
[----:B------:R-:W-:Y:S01]  /*0120*/  UIMAD UR4, UR10, UR9, URZ ;  /* 0x000000090a0472a4 */ /* 0x000fe2000f8e02ff */
[----:B------:R-:W-:-:S03]  /*0130*/  I2FP.F32.S32 R0, UR6 ;  /* 0x0000000600007c45 */ /* 0x000fc60008201400 */
[C---:B------:R-:W-:Y:S01]  /*0140*/  FMUL R3, R2.reuse, R2 ;  /* 0x0000000202037220 */ /* 0x040fe20000400000 */
[----:B------:R-:W-:Y:S01]  /*0150*/  UIMAD UR4, UR8, UR11, -UR4 ;  /* 0x0000000b080472a4 */ /* 0x000fe2000f8e0a04 */
[----:B------:R-:W-:Y:S02]  /*0160*/  FMUL R7, R2, R7 ;  /* 0x0000000702077220 */ /* 0x000fe40000400000 */
[----:B------:R-:W-:Y:S01]  /*0170*/  FFMA R6, R0, R0, R3 ;  /* 0x0000000000067223 */ /* 0x000fe20000000003 */
[----:B------:R-:W-:Y:S02]  /*0180*/  I2FP.F32.U32 R3, R5 ;  /* 0x0000000500037245 */ /* 0x000fe40000201000 */
[----:B------:R-:W-:Y:S01]  /*0190*/  I2FP.F32.S32 R2, UR4 ;  /* 0x0000000400027c45 */ /* 0x000fe20008201400 */
[----:B------:R-:W-:Y:S01]  /*01a0*/  VIADD R8, R6, 0xf3000000 ;  /* 0xf300000006087836 */ /* 0x000fe20000000000 */
[----:B------:R0:W1:Y:S01]  /*01b0*/  MUFU.RSQ R9, R6 ;  /* 0x0000000600097308 */ /* 0x0000620000001400 */
[----:B------:R-:W-:-:S03]  /*01c0*/  FFMA R3, R0, R3, R7 ;  /* 0x0000000300037223 */ /* 0x000fc60000000007 */
[----:B------:R-:W-:Y:S01]  /*01d0*/  ISETP.GT.U32.AND P0, PT, R8, 0x727fffff, PT ;  /* 0x727fffff0800780c */ /* 0x000fe20003f04070 */
[----:B------:R-:W-:-:S12]  /*01e0*/  FADD R0, R2, R3 ;  /* 0x0000000302007221 */ /* 0x000fd80000000000 */
[----:B01----:R-:W-:Y:S05]  /*01f0*/  @!P0 BRA `(.L_x_0) ;  /* 0x0000000000108947 */ /* 0x003fea0003800000 */
[----:B------:R-:W-:-:S07]  /*0200*/  MOV R8, 0x220 ;  /* 0x0000022000087802 */ /* 0x000fce0000000f00 */
[----:B------:R-:W-:Y:S05]  /*0210*/  CALL.REL.NOINC `($__internal_0_$__cuda_sm20_sqrt_rn_f32_slowpath) ;  /* 0x0000000000b07944 */ /* 0x000fea0003c00000 */
[----:B------:R-:W-:Y:S01]  /*0220*/  IMAD.MOV.U32 R7, RZ, RZ, R6 ;  /* 0x000000ffff077224 */ /* 0x000fe200078e0006 */
[----:B------:R-:W-:Y:S06]  /*0230*/  BRA `(.L_x_1) ;  /* 0x0000000000107947 */ /* 0x000fec0003800000 */
.L_x_0:
[----:B------:R-:W-:Y:S01]  /*0240*/  FMUL.FTZ R7, R6, R9 ;  /* 0x0000000906077220 */ /* 0x000fe20000410000 */
[----:B------:R-:W-:-:S03]  /*0250*/  FMUL.FTZ R9, R9, 0.5 ;  /* 0x3f00000009097820 */ /* 0x000fc60000410000 */
[----:B------:R-:W-:-:S04]  /*0260*/  FFMA R6, -R7, R7, R6 ;  /* 0x0000000707067223 */ /* 0x000fc80000000106 */
[----:B------:R-:W-:-:S07]  /*0270*/  FFMA R7, R6, R9, R7 ;  /* 0x0000000906077223 */ /* 0x000fce0000000007 */
.L_x_1:
[----:B------:R-:W0:Y:S01]  /*0280*/  MUFU.RCP R2, R7 ;  /* 0x0000000700027308 */ /* 0x000e220000001000 */
[----:B------:R-:W-:Y:S07]  /*0290*/  BSSY.RECONVERGENT B0, `(.L_x_2) ;  /* 0x000000d000007945 */ /* 0x000fee0003800200 */
[----:B------:R-:W1:Y:S01]  /*02a0*/  FCHK P0, |R0|, R7 ;  /* 0x0000000700007302 */ /* 0x000e620000000200 */
[----:B0-----:R-:W-:-:S04]  /*02b0*/  FFMA R3, R2, -R7, 1 ;  /* 0x3f80000002037423 */ /* 0x001fc80000000807 */
[----:B------:R-:W-:-:S04]  /*02c0*/  FFMA R3, R2, R3, R2 ;  /* 0x0000000302037223 */ /* 0x000fc80000000002 */
[----:B------:R-:W-:-:S04]  /*02d0*/  FFMA R2, |R0|, R3, RZ ;  /* 0x0000000300027223 */ /* 0x000fc800000002ff */
[----:B------:R-:W-:-:S04]  /*02e0*/  FFMA R6, R2, -R7, |R0| ;  /* 0x8000000702067223 */ /* 0x000fc80000000400 */
[----:B------:R-:W-:Y:S01]  /*02f0*/  FFMA R2, R3, R6, R2 ;  /* 0x0000000603027223 */ /* 0x000fe20000000002 */
[----:B-1----:R-:W-:Y:S06]  /*0300*/  @!P0 BRA `(.L_x_3) ;  /* 0x0000000000148947 */ /* 0x002fec0003800000 */
[----:B------:R-:W-:Y:S01]  /*0310*/  FADD R3, |R0|, -RZ ;  /* 0x800000ff00037221 */ /* 0x000fe20000000200 */
[----:B------:R-:W-:Y:S01]  /*0320*/  IMAD.MOV.U32 R0, RZ, RZ, R7 ;  /* 0x000000ffff007224 */ /* 0x000fe200078e0007 */
[----:B------:R-:W-:-:S07]  /*0330*/  MOV R2, 0x350 ;  /* 0x0000035000027802 */ /* 0x000fce0000000f00 */
[----:B------:R-:W-:Y:S05]  /*0340*/  CALL.REL.NOINC `($__internal_1_$__cuda_sm3x_div_rn_noftz_f32_slowpath) ;  /* 0x0000000000c07944 */ /* 0x000fea0003c00000 */
[----:B------:R-:W-:-:S07]  /*0350*/  IMAD.MOV.U32 R2, RZ, RZ, R0 ;  /* 0x000000ffff027224 */ /* 0x000fce00078e0000 */
.L_x_3:
[----:B------:R-:W-:Y:S05]  /*0360*/  BSYNC.RECONVERGENT B0 ;  /* 0x0000000000007941 */ /* 0x000fea0003800200 */
.L_x_2:
[----:B------:R-:W-:-:S13]  /*0370*/  FSETP.GTU.AND P0, PT, R2, 0.5, PT ;  /* 0x3f0000000200780b */ /* 0x000fda0003f0c000 */
[----:B------:R-:W-:Y:S05]  /*0380*/  @P0 EXIT ;  /* 0x000000000000094d */ /* 0x000fea0003800000 */
[----:B------:R-:W0:Y:S01]  /*0390*/  LDCU.64 UR8, c[0x0][0x390] ;  /* 0x00007200ff0877ac */ /* 0x000e220008000a00 */
[----:B------:R-:W1:Y:S01]  /*03a0*/  LDCU UR4, c[0x0][0x39c] ;  /* 0x00007380ff0477ac */ /* 0x000e620008000800 */
[----:B------:R-:W-:Y:S01]  /*03b0*/  UIMAD UR5, UR6, UR6, URZ ;  /* 0x00000006060572a4 */ /* 0x000fe2000f8e02ff */
[----:B0-----:R-:W-:Y:S02]  /*03c0*/  VIADD R2, R5, -UR8 ;  /* 0x8000000805027c36 */ /* 0x001fe40008000000 */
[----:B------:R-:W-:Y:S01]  /*03d0*/  VIADD R0, R4, -UR9 ;  /* 0x8000000904007c36 */ /* 0x000fe20008000000 */
[----:B-1----:R-:W-:Y:S01]  /*03e0*/  UIADD3 UR4, UPT, UPT, -UR9, UR4, URZ ;  /* 0x0000000409047290 */ /* 0x002fe2000fffe1ff */
[----:B------:R-:W-:-:S03]  /*03f0*/  IMAD R3, R2, UR6, RZ ;  /* 0x0000000602037c24 */ /* 0x000fc6000f8e02ff */
[----:B------:R-:W-:Y:S02]  /*0400*/  UIMAD UR5, UR4, UR4, UR5 ;  /* 0x00000004040572a4 */ /* 0x000fe4000f8e0205 */
[----:B------:R-:W-:-:S04]  /*0410*/  IMAD R0, R0, UR4, R3 ;  /* 0x0000000400007c24 */ /* 0x000fc8000f8e0203 */
[----:B------:R-:W-:Y:S02]  /*0420*/  I2FP.F32.U32 R3, UR5 ;  /* 0x0000000500037c45 */ /* 0x000fe40008201000 */
[----:B------:R-:W-:-:S04]  /*0430*/  I2FP.F32.S32 R2, R0 ;  /* 0x0000000000027245 */ /* 0x000fc80000201400 */
[----:B------:R-:W-:-:S04]  /*0440*/  FSETP.GTU.AND P0, PT, R2, R3, PT ;  /* 0x000000030200720b */ /* 0x000fc80003f0c000 */
[----:B------:R-:W-:-:S13]  /*0450*/  ISETP.LT.OR P0, PT, R0, RZ, P0 ;  /* 0x000000ff0000720c */ /* 0x000fda0000701670 */
[----:B------:R-:W-:Y:S05]  /*0460*/  @P0 EXIT ;  /* 0x000000000000094d */ /* 0x000fea0003800000 */
[----:B------:R-:W0:Y:S01]  /*0470*/  LDC.64 R2, c[0x0][0x380] ;  /* 0x0000e000ff027b82 */ /* 0x000e220000000a00 */
[----:B------:R-:W1:Y:S01]  /*0480*/  LDCU UR6, c[0x0][0x38c] ;  /* 0x00007180ff0677ac */ /* 0x000e620008000800 */
[----:B------:R-:W2:Y:S01]  /*0490*/  LDCU.64 UR4, c[0x0][0x358] ;  /* 0x00006b00ff0477ac */ /* 0x000ea20008000a00 */
[----:B-1----:R-:W-:-:S04]  /*04a0*/  IMAD R5, R5, UR6, R4 ;  /* 0x0000000605057c24 */ /* 0x002fc8000f8e0204 */
[----:B0-----:R-:W-:-:S05]  /*04b0*/  IMAD.WIDE R2, R5, 0x4, R2 ;  /* 0x0000000405027825 */ /* 0x001fca00078e0202 */
[----:B--2---:R-:W-:Y:S01]  /*04c0*/  STG.E desc[UR4][R2.64], RZ ;  /* 0x000000ff02007986 */ /* 0x004fe2000c101904 */
[----:B------:R-:W-:Y:S05]  /*04d0*/  EXIT ;  /* 0x000000000000794d */ /* 0x000fea0003800000 */
        .weak           $__internal_0_$__cuda_sm20_sqrt_rn_f32_slowpath
        .type           $__internal_0_$__cuda_sm20_sqrt_rn_f32_slowpath,@function
        .size           $__internal_0_$__cuda_sm20_sqrt_rn_f32_slowpath,($__internal_1_$__cuda_sm3x_div_rn_noftz_f32_slowpath - $__internal_0_$__cuda_sm20_sqrt_rn_f32_slowpath)
$__internal_0_$__cuda_sm20_sqrt_rn_f32_slowpath:
[----:B------:R-:W-:-:S13]  /*04e0*/  LOP3.LUT P0, RZ, R6, 0x7fffffff, RZ, 0xc0, !PT ;  /* 0x7fffffff06ff7812 */ /* 0x000fda000780c0ff */
[----:B------:R-:W-:Y:S05]  /*04f0*/  @!P0 BRA `(.L_x_4) ;  /* 0x0000000000488947 */ /* 0x000fea0003800000 */
[----:B------:R-:W-:Y:S01]  /*0500*/  FSETP.GEU.FTZ.AND P0, PT, R6, RZ, PT ;  /* 0x000000ff0600720b */ /* 0x000fe20003f1e000 */
[----:B------:R-:W-:-:S12]  /*0510*/  IMAD.MOV.U32 R2, RZ, RZ, R6 ;  /* 0x000000ffff027224 */ /* 0x000fd800078e0006 */
[----:B------:R-:W-:Y:S01]  /*0520*/  @!P0 IMAD.MOV.U32 R6, RZ, RZ, 0x7fffffff ;  /* 0x7fffffffff068424 */ /* 0x000fe200078e00ff */
[----:B------:R-:W-:Y:S06]  /*0530*/  @!P0 BRA `(.L_x_4) ;  /* 0x0000000000388947 */ /* 0x000fec0003800000 */
[----:B------:R-:W-:-:S13]  /*0540*/  FSETP.GTU.FTZ.AND P0, PT, |R2|, +INF , PT ;  /* 0x7f8000000200780b */ /* 0x000fda0003f1c200 */
[----:B------:R-:W-:Y:S01]  /*0550*/  @P0 FADD.FTZ R6, R2, 1 ;  /* 0x3f80000002060421 */ /* 0x000fe20000010000 */
[----:B------:R-:W-:Y:S06]  /*0560*/  @P0 BRA `(.L_x_4) ;  /* 0x00000000002c0947 */ /* 0x000fec0003800000 */
[----:B------:R-:W-:-:S13]  /*0570*/  FSETP.NEU.FTZ.AND P0, PT, |R2|, +INF , PT ;  /* 0x7f8000000200780b */ /* 0x000fda0003f1d200 */
[----:B------:R-:W-:Y:S01]  /*0580*/  @!P0 IMAD.MOV.U32 R6, RZ, RZ, R2 ;  /* 0x000000ffff068224 */ /* 0x000fe200078e0002 */
[----:B------:R-:W-:Y:S06]  /*0590*/  @!P0 BRA `(.L_x_4) ;  /* 0x0000000000208947 */ /* 0x000fec0003800000 */
[----:B------:R-:W-:-:S04]  /*05a0*/  FFMA R2, R2, 1.84467440737095516160e+19, RZ ;  /* 0x5f80000002027823 */ /* 0x000fc800000000ff */
[----:B------:R-:W0:Y:S02]  /*05b0*/  MUFU.RSQ R3, R2 ;  /* 0x0000000200037308 */ /* 0x000e240000001400 */
[----:B0-----:R-:W-:Y:S01]  /*05c0*/  FMUL.FTZ R7, R2, R3 ;  /* 0x0000000302077220 */ /* 0x001fe20000410000 */
[----:B------:R-:W-:-:S03]  /*05d0*/  FMUL.FTZ R3, R3, 0.5 ;  /* 0x3f00000003037820 */ /* 0x000fc60000410000 */
[----:B------:R-:W-:-:S04]  /*05e0*/  FADD.FTZ R6, -R7, -RZ ;  /* 0x800000ff07067221 */ /* 0x000fc80000010100 */
[----:B------:R-:W-:-:S04]  /*05f0*/  FFMA R6, R7, R6, R2 ;  /* 0x0000000607067223 */ /* 0x000fc80000000002 */
[----:B------:R-:W-:-:S04]  /*0600*/  FFMA R6, R6, R3, R7 ;  /* 0x0000000306067223 */ /* 0x000fc80000000007 */
[----:B------:R-:W-:-:S07]  /*0610*/  FMUL.FTZ R6, R6, 2.3283064365386962891e-10 ;  /* 0x2f80000006067820 */ /* 0x000fce0000410000 */
.L_x_4:
[----:B------:R-:W-:Y:S01]  /*0620*/  MOV R2, R8 ;  /* 0x0000000800027202 */ /* 0x000fe20000000f00 */
[----:B------:R-:W-:-:S04]  /*0630*/  IMAD.MOV.U32 R3, RZ, RZ, 0x0 ;  /* 0x00000000ff037424 */ /* 0x000fc800078e00ff */
[----:B------:R-:W-:Y:S05]  /*0640*/  RET.REL.NODEC R2 `(_Z14drawLineKernelPiiiiiii) ;  /* 0xfffffff8026c7950 */ /* 0x000fea0003c3ffff */
        .weak           $__internal_1_$__cuda_sm3x_div_rn_noftz_f32_slowpath
        .type           $__internal_1_$__cuda_sm3x_div_rn_noftz_f32_slowpath,@function
        .size           $__internal_1_$__cuda_sm3x_div_rn_noftz_f32_slowpath,(.L_x_24 - $__internal_1_$__cuda_sm3x_div_rn_noftz_f32_slowpath)
$__internal_1_$__cuda_sm3x_div_rn_noftz_f32_slowpath:
[----:B------:R-:W-:Y:S01]  /*0650*/  SHF.R.U32.HI R7, RZ, 0x17, R0 ;  /* 0x00000017ff077819 */ /* 0x000fe20000011600 */
[----:B------:R-:W-:Y:S01]  /*0660*/  BSSY.RECONVERGENT B1, `(.L_x_5) ;  /* 0x0000062000017945 */ /* 0x000fe20003800200 */
[----:B------:R-:W-:Y:S02]  /*0670*/  SHF.R.U32.HI R6, RZ, 0x17, R3 ;  /* 0x00000017ff067819 */ /* 0x000fe40000011603 */
[----:B------:R-:W-:Y:S02]  /*0680*/  LOP3.LUT R15, R7, 0xff, RZ, 0xc0, !PT ;  /* 0x000000ff070f7812 */ /* 0x000fe400078ec0ff */
[----:B------:R-:W-:-:S03]  /*0690*/  LOP3.LUT R6, R6, 0xff, RZ, 0xc0, !PT ;  /* 0x000000ff06067812 */ /* 0x000fc600078ec0ff */
[----:B------:R-:W-:Y:S02]  /*06a0*/  VIADD R9, R15, 0xffffffff ;  /* 0xffffffff0f097836 */ /* 0x000fe40000000000 */
[----:B------:R-:W-:-:S03]  /*06b0*/  VIADD R8, R6, 0xffffffff ;  /* 0xffffffff06087836 */ /* 0x000fc60000000000 */
[----:B------:R-:W-:-:S04]  /*06c0*/  ISETP.GT.U32.AND P0, PT, R9, 0xfd, PT ;  /* 0x000000fd0900780c */ /* 0x000fc80003f04070 */
[----:B------:R-:W-:-:S13]  /*06d0*/  ISETP.GT.U32.OR P0, PT, R8, 0xfd, P0 ;  /* 0x000000fd0800780c */ /* 0x000fda0000704470 */
[----:B------:R-:W-:Y:S01]  /*06e0*/  @!P0 IMAD.MOV.U32 R7, RZ, RZ, RZ ;  /* 0x000000ffff078224 */ /* 0x000fe200078e00ff */
[----:B------:R-:W-:Y:S06]  /*06f0*/  @!P0 BRA `(.L_x_6) ;  /* 0x00000000005c8947 */ /* 0x000fec0003800000 */
[----:B------:R-:W-:Y:S02]  /*0700*/  FSETP.GTU.FTZ.AND P0, PT, |R3|, +INF , PT ;  /* 0x7f8000000300780b */ /* 0x000fe40003f1c200 */
[----:B------:R-:W-:-:S04]  /*0710*/  FSETP.GTU.FTZ.AND P1, PT, |R0|, +INF , PT ;  /* 0x7f8000000000780b */ /* 0x000fc80003f3c200 */
[----:B------:R-:W-:-:S13]  /*0720*/  PLOP3.LUT P0, PT, P0, P1, PT, 0xf8, 0x8f ;  /* 0x00000000008f781c */ /* 0x000fda0000703f70 */
[----:B------:R-:W-:Y:S05]  /*0730*/  @P0 BRA `(.L_x_7) ;  /* 0x00000004004c0947 */ /* 0x000fea0003800000 */
[----:B------:R-:W-:-:S13]  /*0740*/  LOP3.LUT P0, RZ, R0, 0x7fffffff, R3, 0xc8, !PT ;  /* 0x7fffffff00ff7812 */ /* 0x000fda000780c803 */
[----:B------:R-:W-:Y:S05]  /*0750*/  @!P0 BRA `(.L_x_8) ;  /* 0x00000004003c8947 */ /* 0x000fea0003800000 */
[C---:B------:R-:W-:Y:S02]  /*0760*/  FSETP.NEU.FTZ.AND P2, PT, |R3|.reuse, +INF , PT ;  /* 0x7f8000000300780b */ /* 0x040fe40003f5d200 */
[----:B------:R-:W-:Y:S02]  /*0770*/  FSETP.NEU.FTZ.AND P1, PT, |R0|, +INF , PT ;  /* 0x7f8000000000780b */ /* 0x000fe40003f3d200 */
[----:B------:R-:W-:-:S11]  /*0780*/  FSETP.NEU.FTZ.AND P0, PT, |R3|, +INF , PT ;  /* 0x7f8000000300780b */ /* 0x000fd60003f1d200 */
[----:B------:R-:W-:Y:S05]  /*0790*/  @!P1 BRA !P2, `(.L_x_8) ;  /* 0x00000004002c9947 */ /* 0x000fea0005000000 */
[----:B------:R-:W-:-:S04]  /*07a0*/  LOP3.LUT P2, RZ, R3, 0x7fffffff, RZ, 0xc0, !PT ;  /* 0x7fffffff03ff7812 */ /* 0x000fc8000784c0ff */
[----:B------:R-:W-:-:S13]  /*07b0*/  PLOP3.LUT P1, PT, P1, P2, PT, 0x2f, 0xf2 ;  /* 0x0000000000f2781c */ /* 0x000fda0000f24577 */
[----:B------:R-:W-:Y:S05]  /*07c0*/  @P1 BRA `(.L_x_9) ;  /* 0x0000000400181947 */ /* 0x000fea0003800000 */
[----:B------:R-:W-:-:S04]  /*07d0*/  LOP3.LUT P1, RZ, R0, 0x7fffffff, RZ, 0xc0, !PT ;  /* 0x7fffffff00ff7812 */ /* 0x000fc8000782c0ff */
[----:B------:R-:W-:-:S13]  /*07e0*/  PLOP3.LUT P0, PT, P0, P1, PT, 0x2f, 0xf2 ;  /* 0x0000000000f2781c */ /* 0x000fda0000702577 */
[----:B------:R-:W-:Y:S05]  /*07f0*/  @P0 BRA `(.L_x_10) ;  /* 0x0000000400000947 */ /* 0x000fea0003800000 */
[----:B------:R-:W-:Y:S02]  /*0800*/  ISETP.GE.AND P0, PT, R8, RZ, PT ;  /* 0x000000ff0800720c */ /* 0x000fe40003f06270 */
[----:B------:R-:W-:-:S11]  /*0810*/  ISETP.GE.AND P1, PT, R9, RZ, PT ;  /* 0x000000ff0900720c */ /* 0x000fd60003f26270 */
[----:B------:R-:W-:Y:S02]  /*0820*/  @P0 IMAD.MOV.U32 R7, RZ, RZ, RZ ;  /* 0x000000ffff070224 */ /* 0x000fe400078e00ff */
[----:B------:R-:W-:Y:S01]  /*0830*/  @!P0 FFMA R3, R3, 1.84467440737095516160e+19, RZ ;  /* 0x5f80000003038823 */ /* 0x000fe200000000ff */
[----:B------:R-:W-:Y:S02]  /*0840*/  @!P0 IMAD.MOV.U32 R7, RZ, RZ, -0x40 ;  /* 0xffffffc0ff078424 */ /* 0x000fe400078e00ff */
[----:B------:R-:W-:-:S03]  /*0850*/  @!P1 FFMA R0, R0, 1.84467440737095516160e+19, RZ ;  /* 0x5f80000000009823 */ /* 0x000fc600000000ff */
[----:B------:R-:W-:-:S07]  /*0860*/  @!P1 IADD3 R7, PT, PT, R7, 0x40, RZ ;  /* 0x0000004007079810 */ /* 0x000fce0007ffe0ff */
.L_x_6:
[----:B------:R-:W-:Y:S01]  /*0870*/  LEA R9, R15, 0xc0800000, 0x17 ;  /* 0xc08000000f097811 */ /* 0x000fe200078eb8ff */
[----:B------:R-:W-:Y:S01]  /*0880*/  VIADD R6, R6, 0xffffff81 ;  /* 0xffffff8106067836 */ /* 0x000fe20000000000 */
[----:B------:R-:W-:Y:S03]  /*0890*/  BSSY.RECONVERGENT B2, `(.L_x_11) ;  /* 0x0000035000027945 */ /* 0x000fe60003800200 */
[----:B------:R-:W-:Y:S02]  /*08a0*/  IMAD.IADD R9, R0, 0x1, -R9 ;  /* 0x0000000100097824 */ /* 0x000fe400078e0a09 */
[C---:B------:R-:W-:Y:S01]  /*08b0*/  IMAD R0, R6.reuse, -0x800000, R3 ;  /* 0xff80000006007824 */ /* 0x040fe200078e0203 */
[----:B------:R-:W-:Y:S01]  /*08c0*/  IADD3 R6, PT, PT, R6, 0x7f, -R15 ;  /* 0x0000007f06067810 */ /* 0x000fe20007ffe80f */
[----:B------:R-:W0:Y:S01]  /*08d0*/  MUFU.RCP R8, R9 ;  /* 0x0000000900087308 */ /* 0x000e220000001000 */
[----:B------:R-:W-:-:S03]  /*08e0*/  FADD.FTZ R11, -R9, -RZ ;  /* 0x800000ff090b7221 */ /* 0x000fc60000010100 */
[----:B------:R-:W-:Y:S02]  /*08f0*/  IMAD.IADD R6, R6, 0x1, R7 ;  /* 0x0000000106067824 */ /* 0x000fe400078e0207 */
[----:B0-----:R-:W-:-:S04]  /*0900*/  FFMA R13, R8, R11, 1 ;  /* 0x3f800000080d7423 */ /* 0x001fc8000000000b */
[----:B------:R-:W-:-:S04]  /*0910*/  FFMA R10, R8, R13, R8 ;  /* 0x0000000d080a7223 */ /* 0x000fc80000000008 */
[----:B------:R-:W-:-:S04]  /*0920*/  FFMA R3, R0, R10, RZ ;  /* 0x0000000a00037223 */ /* 0x000fc800000000ff */
[----:B------:R-:W-:-:S04]  /*0930*/  FFMA R8, R11, R3, R0 ;  /* 0x000000030b087223 */ /* 0x000fc80000000000 */
[----:B------:R-:W-:-:S04]  /*0940*/  FFMA R13, R10, R8, R3 ;  /* 0x000000080a0d7223 */ /* 0x000fc80000000003 */
[----:B------:R-:W-:-:S04]  /*0950*/  FFMA R8, R11, R13, R0 ;  /* 0x0000000d0b087223 */ /* 0x000fc80000000000 */
[----:B------:R-:W-:-:S05]  /*0960*/  FFMA R0, R10, R8, R13 ;  /* 0x000000080a007223 */ /* 0x000fca000000000d */
[----:B------:R-:W-:-:S04]  /*0970*/  SHF.R.U32.HI R3, RZ, 0x17, R0 ;  /* 0x00000017ff037819 */ /* 0x000fc80000011600 */
[----:B------:R-:W-:-:S05]  /*0980*/  LOP3.LUT R3, R3, 0xff, RZ, 0xc0, !PT ;  /* 0x000000ff03037812 */ /* 0x000fca00078ec0ff */
[----:B------:R-:W-:-:S04]  /*0990*/  IMAD.IADD R9, R3, 0x1, R6 ;  /* 0x0000000103097824 */ /* 0x000fc800078e0206 */
[----:B------:R-:W-:-:S05]  /*09a0*/  VIADD R3, R9, 0xffffffff ;  /* 0xffffffff09037836 */ /* 0x000fca0000000000 */
[----:B------:R-:W-:-:S13]  /*09b0*/  ISETP.GE.U32.AND P0, PT, R3, 0xfe, PT ;  /* 0x000000fe0300780c */ /* 0x000fda0003f06070 */
[----:B------:R-:W-:Y:S05]  /*09c0*/  @!P0 BRA `(.L_x_12) ;  /* 0x0000000000808947 */ /* 0x000fea0003800000 */
[----:B------:R-:W-:-:S13]  /*09d0*/  ISETP.GT.AND P0, PT, R9, 0xfe, PT ;  /* 0x000000fe0900780c */ /* 0x000fda0003f04270 */
[----:B------:R-:W-:Y:S05]  /*09e0*/  @P0 BRA `(.L_x_13) ;  /* 0x00000000006c0947 */ /* 0x000fea0003800000 */
[----:B------:R-:W-:-:S13]  /*09f0*/  ISETP.GE.AND P0, PT, R9, 0x1, PT ;  /* 0x000000010900780c */ /* 0x000fda0003f06270 */
[----:B------:R-:W-:Y:S05]  /*0a00*/  @P0 BRA `(.L_x_14) ;  /* 0x0000000000740947 */ /* 0x000fea0003800000 */
[----:B------:R-:W-:Y:S02]  /*0a10*/  ISETP.GE.AND P0, PT, R9, -0x18, PT ;  /* 0xffffffe80900780c */ /* 0x000fe40003f06270 */
[----:B------:R-:W-:-:S11]  /*0a20*/  LOP3.LUT R0, R0, 0x80000000, RZ, 0xc0, !PT ;  /* 0x8000000000007812 */ /* 0x000fd600078ec0ff */
[----:B------:R-:W-:Y:S05]  /*0a30*/  @!P0 BRA `(.L_x_14) ;  /* 0x0000000000688947 */ /* 0x000fea0003800000 */
[CCC-:B------:R-:W-:Y:S01]  /*0a40*/  FFMA.RZ R3, R10.reuse, R8.reuse, R13.reuse ;  /* 0x000000080a037223 */ /* 0x1c0fe2000000c00d */
[CCC-:B------:R-:W-:Y:S01]  /*0a50*/  FFMA.RM R6, R10.reuse, R8.reuse, R13.reuse ;  /* 0x000000080a067223 */ /* 0x1c0fe2000000400d */
[C---:B------:R-:W-:Y:S02]  /*0a60*/  ISETP.NE.AND P2, PT, R9.reuse, RZ, PT ;  /* 0x000000ff0900720c */ /* 0x040fe40003f45270 */
[----:B------:R-:W-:Y:S02]  /*0a70*/  ISETP.NE.AND P1, PT, R9, RZ, PT ;  /* 0x000000ff0900720c */ /* 0x000fe40003f25270 */
[----:B------:R-:W-:Y:S01]  /*0a80*/  LOP3.LUT R7, R3, 0x7fffff, RZ, 0xc0, !PT ;  /* 0x007fffff03077812 */ /* 0x000fe200078ec0ff */
[----:B------:R-:W-:Y:S01]  /*0a90*/  FFMA.RP R3, R10, R8, R13 ;  /* 0x000000080a037223 */ /* 0x000fe2000000800d */
[----:B------:R-:W-:Y:S01]  /*0aa0*/  IADD3 R8, PT, PT, R9, 0x20, RZ ;  /* 0x0000002009087810 */ /* 0x000fe20007ffe0ff */
[----:B------:R-:W-:Y:S01]  /*0ab0*/  IMAD.MOV R9, RZ, RZ, -R9 ;  /* 0x000000ffff097224 */ /* 0x000fe200078e0a09 */
[----:B------:R-:W-:-:S02]  /*0ac0*/  LOP3.LUT R7, R7, 0x800000, RZ, 0xfc, !PT ;  /* 0x0080000007077812 */ /* 0x000fc400078efcff */
[----:B------:R-:W-:Y:S02]  /*0ad0*/  FSETP.NEU.FTZ.AND P0, PT, R3, R6, PT ;  /* 0x000000060300720b */ /* 0x000fe40003f1d000 */
[----:B------:R-:W-:Y:S02]  /*0ae0*/  SHF.L.U32 R8, R7, R8, RZ ;  /* 0x0000000807087219 */ /* 0x000fe400000006ff */
[----:B------:R-:W-:Y:S02]  /*0af0*/  SEL R6, R9, RZ, P2 ;  /* 0x000000ff09067207 */ /* 0x000fe40001000000 */
[----:B------:R-:W-:Y:S02]  /*0b00*/  ISETP.NE.AND P1, PT, R8, RZ, P1 ;  /* 0x000000ff0800720c */ /* 0x000fe40000f25270 */
[----:B------:R-:W-:Y:S02]  /*0b10*/  SHF.R.U32.HI R6, RZ, R6, R7 ;  /* 0x00000006ff067219 */ /* 0x000fe40000011607 */
[----:B------:R-:W-:-:S02]  /*0b20*/  PLOP3.LUT P0, PT, P0, P1, PT, 0xf8, 0x8f ;  /* 0x00000000008f781c */ /* 0x000fc40000703f70 */
[----:B------:R-:W-:Y:S02]  /*0b30*/  SHF.R.U32.HI R8, RZ, 0x1, R6 ;  /* 0x00000001ff087819 */ /* 0x000fe40000011606 */
[----:B------:R-:W-:-:S04]  /*0b40*/  SEL R3, RZ, 0x1, !P0 ;  /* 0x00000001ff037807 */ /* 0x000fc80004000000 */
[----:B------:R-:W-:-:S04]  /*0b50*/  LOP3.LUT R3, R3, 0x1, R8, 0xf8, !PT ;  /* 0x0000000103037812 */ /* 0x000fc800078ef808 */
[----:B------:R-:W-:-:S05]  /*0b60*/  LOP3.LUT R3, R3, R6, RZ, 0xc0, !PT ;  /* 0x0000000603037212 */ /* 0x000fca00078ec0ff */
[----:B------:R-:W-:-:S05]  /*0b70*/  IMAD.IADD R3, R8, 0x1, R3 ;  /* 0x0000000108037824 */ /* 0x000fca00078e0203 */
[----:B------:R-:W-:Y:S01]  /*0b80*/  LOP3.LUT R0, R3, R0, RZ, 0xfc, !PT ;  /* 0x0000000003007212 */ /* 0x000fe200078efcff */
[----:B------:R-:W-:Y:S06]  /*0b90*/  BRA `(.L_x_14) ;  /* 0x0000000000107947 */ /* 0x000fec0003800000 */
.L_x_13:
[----:B------:R-:W-:-:S04]  /*0ba0*/  LOP3.LUT R0, R0, 0x80000000, RZ, 0xc0, !PT ;  /* 0x8000000000007812 */ /* 0x000fc800078ec0ff */
[----:B------:R-:W-:Y:S01]  /*0bb0*/  LOP3.LUT R0, R0, 0x7f800000, RZ, 0xfc, !PT ;  /* 0x7f80000000007812 */ /* 0x000fe200078efcff */
[----:B------:R-:W-:Y:S06]  /*0bc0*/  BRA `(.L_x_14) ;  /* 0x0000000000047947 */ /* 0x000fec0003800000 */
.L_x_12:
[----:B------:R-:W-:-:S07]  /*0bd0*/  IMAD R0, R6, 0x800000, R0 ;  /* 0x0080000006007824 */ /* 0x000fce00078e0200 */
.L_x_14:
[----:B------:R-:W-:Y:S05]  /*0be0*/  BSYNC.RECONVERGENT B2 ;  /* 0x0000000000027941 */ /* 0x000fea0003800200 */
.L_x_11:
[----:B------:R-:W-:Y:S05]  /*0bf0*/  BRA `(.L_x_15) ;  /* 0x0000000000207947 */ /* 0x000fea0003800000 */
.L_x_10:
[----:B------:R-:W-:-:S04]  /*0c00*/  LOP3.LUT R0, R0, 0x80000000, R3, 0x48, !PT ;  /* 0x8000000000007812 */ /* 0x000fc800078e4803 */
[----:B------:R-:W-:Y:S01]  /*0c10*/  LOP3.LUT R0, R0, 0x7f800000, RZ, 0xfc, !PT ;  /* 0x7f80000000007812 */ /* 0x000fe200078efcff */
[----:B------:R-:W-:Y:S06]  /*0c20*/  BRA `(.L_x_15) ;  /* 0x0000000000147947 */ /* 0x000fec0003800000 */
.L_x_9:
[----:B------:R-:W-:Y:S01]  /*0c30*/  LOP3.LUT R0, R0, 0x80000000, R3, 0x48, !PT ;  /* 0x8000000000007812 */ /* 0x000fe200078e4803 */
[----:B------:R-:W-:Y:S06]  /*0c40*/  BRA `(.L_x_15) ;  /* 0x00000000000c7947 */ /* 0x000fec0003800000 */
.L_x_8:
[----:B------:R-:W0:Y:S01]  /*0c50*/  MUFU.RSQ R0, -QNAN ;  /* 0xffc0000000007908 */ /* 0x000e220000001400 */
[----:B------:R-:W-:Y:S05]  /*0c60*/  BRA `(.L_x_15) ;  /* 0x0000000000047947 */ /* 0x000fea0003800000 */
.L_x_7:
[----:B------:R-:W-:-:S07]  /*0c70*/  FADD.FTZ R0, R3, R0 ;  /* 0x0000000003007221 */ /* 0x000fce0000010000 */
.L_x_15:
[----:B------:R-:W-:Y:S05]  /*0c80*/  BSYNC.RECONVERGENT B1 ;  /* 0x0000000000017941 */ /* 0x000fea0003800200 */
.L_x_5:
[----:B------:R-:W-:-:S04]  /*0c90*/  IMAD.MOV.U32 R3, RZ, RZ, 0x0 ;  /* 0x00000000ff037424 */ /* 0x000fc800078e00ff */
[----:B0-----:R-:W-:Y:S05]  /*0ca0*/  RET.REL.NODEC R2 `(_Z14drawLineKernelPiiiiiii) ;  /* 0xfffffff002d47950 */ /* 0x001fea0003c3ffff */
.L_x_16:
[----:B------:R-:W-:-:S00]  /*0cb0*/  BRA `(.L_x_16) ;  /* 0xfffffffc00fc7947 */ /* 0x000fc0000383ffff */
[----:B------:R-:W-:-:S00]  /*0cc0*/  NOP ;  /* 0x0000000000007918 */ /* 0x000fc00000000000 */
        /* <DEDUP_REMOVED lines=11> */
.L_x_24:


//--------------------- .text._Z14drawEdgeKernelPiiii --------------------------
	.section	.text._Z14drawEdgeKernelPiiii,"ax",@progbits
	.align	128
        .global         _Z14drawEdgeKernelPiiii
        .type           _Z14drawEdgeKernelPiiii,@function
        .size           _Z14drawEdgeKernelPiiii,(.L_x_27 - _Z14drawEdgeKernelPiiii)
        .other          _Z14drawEdgeKernelPiiii,@"STO_CUDA_ENTRY STV_DEFAULT"
_Z14drawEdgeKernelPiiii:
.text._Z14drawEdgeKernelPiiii:
        /* <DEDUP_REMOVED lines=13> */
[----:B------:R-:W0:Y:S01]  /*00d0*/  LDCU UR8, c[0x0][0x390] ;  /* 0x00007200ff0877ac */ /* 0x000e220008000800 */
[----:B------:R-:W-:Y:S01]  /*00e0*/  VIMNMX R2, PT, PT, R0, R5, PT ;  /* 0x0000000500027248 */ /* 0x000fe20003fe0100 */
[----:B0-----:R-:W-:-:S03]  /*00f0*/  UIADD3 UR5, UPT, UPT, UR7, -UR8, URZ ;  /* 0x8000000807057290 */ /* 0x001fc6000fffe0ff */
[----:B------:R-:W-:Y:S01]  /*0100*/  ISETP.GE.AND P1, PT, R2, UR8, PT ;  /* 0x0000000802007c0c */ /* 0x000fe2000bf26270 */
[----:B------:R-:W-:Y:S02]  /*0110*/  UIADD3 UR4, UPT, UPT, UR6, -UR8, URZ ;  /* 0x8000000806047290 */ /* 0x000fe4000fffe0ff */
[----:B------:R-:W-:-:S04]  /*0120*/  ISETP.GE.AND P0, PT, R5, UR5, PT ;  /* 0x0000000505007c0c */ /* 0x000fc8000bf06270 */
[----:B------:R-:W-:-:S05]  /*0130*/  ISETP.LT.AND P0, PT, R0, UR4, !P0 ;  /* 0x0000000400007c0c */ /* 0x000fca000c701270 */
[----:B------:R-:W0:Y:S08]  /*0140*/  LDCU.64 UR4, c[0x0][0x358] ;  /* 0x00006b00ff0477ac */ /* 0x000e300008000a00 */
[----:B0-----:R-:W-:Y:S05]  /*0150*/  @P0 EXIT P1 ;  /* 0x000000000000094d */ /* 0x001fea0000800000 */
[----:B------:R-:W0:Y:S01]  /*0160*/  LDC.64 R2, c[0x0][0x380] ;  /* 0x0000e000ff027b82 */ /* 0x000e220000000a00 */
[----:B------:R-:W-:-:S04]  /*0170*/  IMAD R5, R0, UR7, R5 ;  /* 0x0000000700057c24 */ /* 0x000fc8000f8e0205 */
[----:B0-----:R-:W-:-:S05]  /*0180*/  IMAD.WIDE R2, R5, 0x4, R2 ;  /* 0x0000000405027825 */ /* 0x001fca00078e0202 */
[----:B------:R-:W-:Y:S01]  /*0190*/  STG.E desc[UR4][R2.64], RZ ;  /* 0x000000ff02007986 */ /* 0x000fe2000c101904 */
[----:B------:R-:W-:Y:S05]  /*01a0*/  EXIT ;  /* 0x000000000000794d */ /* 0x000fea0003800000 */
.L_x_17:
        /* <DEDUP_REMOVED lines=13> */
.L_x_27:


//--------------------- .text._Z16drawCircleKernelPiiiiii --------------------------
	.section	.text._Z16drawCircleKernelPiiiiii,"ax",@progbits
	.align	128
        .global         _Z16drawCircleKernelPiiiiii
        .type           _Z16drawCircleKernelPiiiiii,@function
        .size           _Z16drawCircleKernelPiiiiii,(.L_x_25 - _Z16drawCircleKernelPiiiiii)
        .other          _Z16drawCircleKernelPiiiiii,@"STO_CUDA_ENTRY STV_DEFAULT"
_Z16drawCircleKernelPiiiiii:
.text._Z16drawCircleKernelPiiiiii:
        /* <DEDUP_REMOVED lines=13> */
[----:B------:R-:W0:Y:S01]  /*00d0*/  LDCU.64 UR4, c[0x0][0x390] ;  /* 0x00007200ff0477ac */ /* 0x000e220008000a00 */
[----:B------:R-:W-:Y:S01]  /*00e0*/  BSSY.RECONVERGENT B0, `(.L_x_18) ;  /* 0x0000011000007945 */ /* 0x000fe20003800200 */
[----:B0-----:R-:W-:Y:S02]  /*00f0*/  IADD3 R0, PT, PT, R3, -UR4, RZ ;  /* 0x8000000403007c10 */ /* 0x001fe4000fffe0ff */
[----:B------:R-:W-:-:S03]  /*0100*/  IADD3 R5, PT, PT, R2, -UR5, RZ ;  /* 0x8000000502057c10 */ /* 0x000fc6000fffe0ff */
[----:B------:R-:W-:-:S04]  /*0110*/  IMAD R0, R0, R0, RZ ;  /* 0x0000000000007224 */ /* 0x000fc800078e02ff */
[----:B------:R-:W-:-:S05]  /*0120*/  IMAD R0, R5, R5, R0 ;  /* 0x0000000505007224 */ /* 0x000fca00078e0200 */
[----:B------:R-:W-:-:S04]  /*0130*/  I2FP.F32.U32 R0, R0 ;  /* 0x0000000000007245 */ /* 0x000fc80000201000 */
[----:B------:R-:W-:Y:S01]  /*0140*/  IADD3 R4, PT, PT, R0, -0xd000000, RZ ;  /* 0xf300000000047810 */ /* 0x000fe20007ffe0ff */
[----:B------:R0:W1:Y:S03]  /*0150*/  MUFU.RSQ R5, R0 ;  /* 0x0000000000057308 */ /* 0x0000660000001400 */
[----:B------:R-:W-:-:S13]  /*0160*/  ISETP.GT.U32.AND P0, PT, R4, 0x727fffff, PT ;  /* 0x727fffff0400780c */ /* 0x000fda0003f04070 */
[----:B0-----:R-:W-:Y:S05]  /*0170*/  @!P0 BRA `(.L_x_19) ;  /* 0x00000000000c8947 */ /* 0x001fea0003800000 */
[----:B------:R-:W-:-:S07]  /*0180*/  MOV R9, 0x1a0 ;  /* 0x000001a000097802 */ /* 0x000fce0000000f00 */
[----:B-1----:R-:W-:Y:S05]  /*0190*/  CALL.REL.NOINC `($__internal_2_$__cuda_sm20_sqrt_rn_f32_slowpath) ;  /* 0x0000000000447944 */ /* 0x002fea0003c00000 */
[----:B------:R-:W-:Y:S05]  /*01a0*/  BRA `(.L_x_20) ;  /* 0x0000000000107947 */ /* 0x000fea0003800000 */
.L_x_19:
[----:B-1----:R-:W-:Y:S01]  /*01b0*/  FMUL.FTZ R7, R0, R5 ;  /* 0x0000000500077220 */ /* 0x002fe20000410000 */
[----:B------:R-:W-:-:S03]  /*01c0*/  FMUL.FTZ R5, R5, 0.5 ;  /* 0x3f00000005057820 */ /* 0x000fc60000410000 */
[----:B------:R-:W-:-:S04]  /*01d0*/  FFMA R0, -R7, R7, R0 ;  /* 0x0000000707007223 */ /* 0x000fc80000000100 */
[----:B------:R-:W-:-:S07]  /*01e0*/  FFMA R0, R0, R5, R7 ;  /* 0x0000000500007223 */ /* 0x000fce0000000007 */
.L_x_20:
[----:B------:R-:W-:Y:S05]  /*01f0*/  BSYNC.RECONVERGENT B0 ;  /* 0x0000000000007941 */ /* 0x000fea0003800200 */
.L_x_18:
[----:B------:R-:W0:Y:S02]  /*0200*/  LDCU UR4, c[0x0][0x398] ;  /* 0x00007300ff0477ac */ /* 0x000e240008000800 */
[----:B0-----:R-:W-:-:S04]  /*0210*/  I2FP.F32.S32 R5, UR4 ;  /* 0x0000000400057c45 */ /* 0x001fc80008201400 */
[----:B------:R-:W-:-:S13]  /*0220*/  FSETP.GTU.AND P0, PT, R0, R5, PT ;  /* 0x000000050000720b */ /* 0x000fda0003f0c000 */
        /* <DEDUP_REMOVED lines=8> */
        .weak           $__internal_2_$__cuda_sm20_sqrt_rn_f32_slowpath
        .type           $__internal_2_$__cuda_sm20_sqrt_rn_f32_slowpath,@function
        .size           $__internal_2_$__cuda_sm20_sqrt_rn_f32_slowpath,(.L_x_25 - $__internal_2_$__cuda_sm20_sqrt_rn_f32_slowpath)
$__internal_2_$__cuda_sm20_sqrt_rn_f32_slowpath:
[----:B------:R-:W-:-:S13]  /*02b0*/  LOP3.LUT P0, RZ, R0, 0x7fffffff, RZ, 0xc0, !PT ;  /* 0x7fffffff00ff7812 */ /* 0x000fda000780c0ff */
[----:B------:R-:W-:Y:S01]  /*02c0*/  @!P0 MOV R4, R0 ;  /* 0x0000000000048202 */ /* 0x000fe20000000f00 */
[----:B------:R-:W-:Y:S06]  /*02d0*/  @!P0 BRA `(.L_x_21) ;  /* 0x0000000000408947 */ /* 0x000fec0003800000 */
[----:B------:R-:W-:-:S13]  /*02e0*/  FSETP.GEU.FTZ.AND P0, PT, R0, RZ, PT ;  /* 0x000000ff0000720b */ /* 0x000fda0003f1e000 */
[----:B------:R-:W-:Y:S01]  /*02f0*/  @!P0 MOV R4, 0x7fffffff ;  /* 0x7fffffff00048802 */ /* 0x000fe20000000f00 */
[----:B------:R-:W-:Y:S06]  /*0300*/  @!P0 BRA `(.L_x_21) ;  /* 0x0000000000348947 */ /* 0x000fec0003800000 */
[----:B------:R-:W-:-:S13]  /*0310*/  FSETP.GTU.FTZ.AND P0, PT, |R0|, +INF , PT ;  /* 0x7f8000000000780b */ /* 0x000fda0003f1c200 */
[----:B------:R-:W-:Y:S01]  /*0320*/  @P0 FADD.FTZ R4, R0, 1 ;  /* 0x3f80000000040421 */ /* 0x000fe20000010000 */
[----:B------:R-:W-:Y:S06]  /*0330*/  @P0 BRA `(.L_x_21) ;  /* 0x0000000000280947 */ /* 0x000fec0003800000 */
[----:B------:R-:W-:-:S13]  /*0340*/  FSETP.NEU.FTZ.AND P0, PT, |R0|, +INF , PT ;  /* 0x7f8000000000780b */ /* 0x000fda0003f1d200 */
[----:B------:R-:W-:-:S04]  /*0350*/  @P0 FFMA R5, R0, 1.84467440737095516160e+19, RZ ;  /* 0x5f80000000050823 */ /* 0x000fc800000000ff */
[----:B------:R-:W0:Y:S02]  /*0360*/  @P0 MUFU.RSQ R4, R5 ;  /* 0x0000000500040308 */ /* 0x000e240000001400 */
[----:B0-----:R-:W-:Y:S01]  /*0370*/  @P0 FMUL.FTZ R6, R5, R4 ;  /* 0x0000000405060220 */ /* 0x001fe20000410000 */
[----:B------:R-:W-:Y:S01]  /*0380*/  @P0 FMUL.FTZ R8, R4, 0.5 ;  /* 0x3f00000004080820 */ /* 0x000fe20000410000 */
[----:B------:R-:W-:Y:S02]  /*0390*/  @!P0 MOV R4, R0 ;  /* 0x0000000000048202 */ /* 0x000fe40000000f00 */
[----:B------:R-:W-:-:S04]  /*03a0*/  @P0 FADD.FTZ R7, -R6, -RZ ;  /* 0x800000ff06070221 */ /* 0x000fc80000010100 */
[----:B------:R-:W-:-:S04]  /*03b0*/  @P0 FFMA R7, R6, R7, R5 ;  /* 0x0000000706070223 */ /* 0x000fc80000000005 */
[----:B------:R-:W-:-:S04]  /*03c0*/  @P0 FFMA R7, R7, R8, R6 ;  /* 0x0000000807070223 */ /* 0x000fc80000000006 */
[----:B------:R-:W-:-:S07]  /*03d0*/  @P0 FMUL.FTZ R4, R7, 2.3283064365386962891e-10 ;  /* 0x2f80000007040820 */ /* 0x000fce0000410000 */
.L_x_21:
[----:B------:R-:W-:Y:S01]  /*03e0*/  HFMA2 R5, -RZ, RZ, 0, 0 ;  /* 0x00000000ff057431 */ /* 0x000fe200000001ff */
[----:B------:R-:W-:Y:S02]  /*03f0*/  MOV R0, R4 ;  /* 0x0000000400007202 */ /* 0x000fe40000000f00 */
[----:B------:R-:W-:-:S04]  /*0400*/  MOV R4, R9 ;  /* 0x0000000900047202 */ /* 0x000fc80000000f00 */
[----:B------:R-:W-:Y:S05]  /*0410*/  RET.REL.NODEC R4 `(_Z16drawCircleKernelPiiiiii) ;  /* 0xfffffff804f87950 */ /* 0x000fea0003c3ffff */
.L_x_22:
        /* <DEDUP_REMOVED lines=14> */
.L_x_25:


//--------------------- .nv.shared.reserved.0     --------------------------
	.section	.nv.shared.reserved.0,"aw",@nobits
	.weak		__nv_reservedSMEM_offset_0_alias
	.size		__nv_reservedSMEM_offset_0_alias, 0, 64
	.other		__nv_reservedSMEM_offset_0_alias,@"STO_CUDA_RESERVED_SHARED STV_DEFAULT"
__nv_reservedSMEM_offset_0_alias:
	.zero		0
	.zero		64


//--------------------- .nv.constant0._Z14drawLineKernelPiiiiiii --------------------------
	.section	.nv.constant0._Z14drawLineKernelPiiiiiii,"a",@progbits
	.sectionflags	@""
	.align	4
.nv.constant0._Z14drawLineKernelPiiiiiii:
	.zero		928


//--------------------- .nv.constant0._Z14drawEdgeKernelPiiii --------------------------
	.section	.nv.constant0._Z14drawEdgeKernelPiiii,"a",@progbits
	.sectionflags	@""
	.align	4
.nv.constant0._Z14drawEdgeKernelPiiii:
	.zero		916


//--------------------- .nv.constant0._Z16drawCircleKernelPiiiiii --------------------------
	.section	.nv.constant0._Z16drawCircleKernelPiiiiii,"a",@progbits
	.sectionflags	@""
	.align	4
.nv.constant0._Z16drawCircleKernelPiiiiii:
	.zero		924


//--------------------- SYMBOLS --------------------------

	.type		.nv.reservedSmem.offset0,@object
	.size		.nv.reservedSmem.offset0,0x4
